	.headerflags	@"EF_CUDA_TEXMODE_UNIFIED EF_CUDA_64BIT_ADDRESS EF_CUDA_ACCELERATORS EF_CUDA_SM90 EF_CUDA_VIRTUAL_SM(EF_CUDA_SM90)"
	.elftype	@"ET_EXEC"


//--------------------- .nv.info                  --------------------------
	.section	.nv.info,"",@"SHT_CUDA_INFO"
	.align	4


	//----- nvinfo : EIATTR_REGCOUNT
	.align		4
        /*0000*/ 	.byte	0x04, 0x2f
        /*0002*/ 	.short	(.L_1 - .L_0)
	.align		4
.L_0:
        /*0004*/ 	.word	index@(triton_poi_fused_clone_0)
        /*0008*/ 	.word	0x0000000f


	//----- nvinfo : EIATTR_MIN_STACK_SIZE
	.align		4
.L_1:
        /*000c*/ 	.byte	0x04, 0x12
        /*000e*/ 	.short	(.L_3 - .L_2)
	.align		4
.L_2:
        /*0010*/ 	.word	index@(triton_poi_fused_clone_0)
        /*0014*/ 	.word	0x00000000


	//----- nvinfo : EIATTR_FRAME_SIZE
	.align		4
.L_3:
        /*0018*/ 	.byte	0x04, 0x11
        /*001a*/ 	.short	(.L_5 - .L_4)
	.align		4
.L_4:
        /*001c*/ 	.word	index@(triton_poi_fused_clone_0)
        /*0020*/ 	.word	0x00000000


	//----- nvinfo : EIATTR_MIN_STACK_SIZE
	.align		4
.L_5:
        /*0024*/ 	.byte	0x04, 0x12
        /*0026*/ 	.short	(.L_7 - .L_6)
	.align		4
.L_6:
        /*0028*/ 	.word	index@(triton_poi_fused_clone_0)
        /*002c*/ 	.word	0x00000000
.L_7:


//--------------------- .nv.info.triton_poi_fused_clone_0 --------------------------
	.section	.nv.info.triton_poi_fused_clone_0,"",@"SHT_CUDA_INFO"
	.sectionflags	@""
	.align	4


	//----- nvinfo : EIATTR_CUDA_API_VERSION
	.align		4
        /*0000*/ 	.byte	0x04, 0x37
        /*0002*/ 	.short	(.L_9 - .L_8)
.L_8:
        /*0004*/ 	.word	0x0000007c


	//----- nvinfo : EIATTR_KPARAM_INFO
	.align		4
.L_9:
        /*0008*/ 	.byte	0x04, 0x17
        /*000a*/ 	.short	(.L_11 - .L_10)
.L_10:
        /*000c*/ 	.word	0x00000000
        /*0010*/ 	.short	0x0002
        /*0012*/ 	.short	0x0010
        /*0014*/ 	.byte	0x00, 0xf0, 0x11, 0x00


	//----- nvinfo : EIATTR_KPARAM_INFO
	.align		4
.L_11:
        /*0018*/ 	.byte	0x04, 0x17
        /*001a*/ 	.short	(.L_13 - .L_12)
.L_12:
        /*001c*/ 	.word	0x00000000
        /*0020*/ 	.short	0x0001
        /*0022*/ 	.short	0x0008
        /*0024*/ 	.byte	0x00, 0xf4, 0x21, 0x00


	//----- nvinfo : EIATTR_KPARAM_INFO
	.align		4
.L_13:
        /*0028*/ 	.byte	0x04, 0x17
        /*002a*/ 	.short	(.L_15 - .L_14)
.L_14:
        /*002c*/ 	.word	0x00000000
        /*0030*/ 	.short	0x0000
        /*0032*/ 	.short	0x0000
        /*0034*/ 	.byte	0x00, 0xf4, 0x21, 0x00


	//----- nvinfo : EIATTR_SPARSE_MMA_MASK
	.align		4
.L_15:
        /*0038*/ 	.byte	0x03, 0x50
        /*003a*/ 	.short	0x0000


	//----- nvinfo : EIATTR_MAXREG_COUNT
	.align		4
        /*003c*/ 	.byte	0x03, 0x1b
        /*003e*/ 	.short	0x00ff


	//----- nvinfo : EIATTR_EXIT_INSTR_OFFSETS
	.align		4
        /*0040*/ 	.byte	0x04, 0x1c
        /*0042*/ 	.short	(.L_17 - .L_16)


	//   ....[0]....
.L_16:
        /*0044*/ 	.word	0x00000230


	//   ....[1]....
        /*0048*/ 	.word	0x00000270


	//----- nvinfo : EIATTR_REQNTID
	.align		4
.L_17:
        /*004c*/ 	.byte	0x04, 0x10
        /*004e*/ 	.short	(.L_19 - .L_18)
.L_18:
        /*0050*/ 	.word	0x00000080
        /*0054*/ 	.word	0x00000001
        /*0058*/ 	.word	0x00000001


	//----- nvinfo : EIATTR_CRS_STACK_SIZE
	.align		4
.L_19:
        /*005c*/ 	.byte	0x04, 0x1e
        /*005e*/ 	.short	(.L_21 - .L_20)
.L_20:
        /*0060*/ 	.word	0x00000000


	//----- nvinfo : EIATTR_CBANK_PARAM_SIZE
	.align		4
.L_21:
        /*0064*/ 	.byte	0x03, 0x19
        /*0066*/ 	.short	0x0014


	//----- nvinfo : EIATTR_PARAM_CBANK
	.align		4
        /*0068*/ 	.byte	0x04, 0x0a
        /*006a*/ 	.short	(.L_23 - .L_22)
	.align		4
.L_22:
        /*006c*/ 	.word	index@(.nv.constant0.triton_poi_fused_clone_0)
        /*0070*/ 	.short	0x0210
        /*0072*/ 	.short	0x0014


	//----- nvinfo : EIATTR_SW_WAR
	.align		4
.L_23:
        /*0074*/ 	.byte	0x04, 0x36
        /*0076*/ 	.short	(.L_25 - .L_24)
.L_24:
        /*0078*/ 	.word	0x00000008
.L_25:


//--------------------- .nv.callgraph             --------------------------
	.section	.nv.callgraph,"",@"SHT_CUDA_CALLGRAPH"
	.align	4
	.sectionentsize	8
	.align		4
        /*0000*/ 	.word	0x00000000
	.align		4
        /*0004*/ 	.word	0xffffffff
	.align		4
        /*0008*/ 	.word	0x00000000
	.align		4
        /*000c*/ 	.word	0xfffffffe
	.align		4
        /*0010*/ 	.word	0x00000000
	.align		4
        /*0014*/ 	.word	0xfffffffd
	.align		4
        /*0018*/ 	.word	0x00000000
	.align		4
        /*001c*/ 	.word	0xfffffffc


//--------------------- .text.triton_poi_fused_clone_0 --------------------------
	.section	.text.triton_poi_fused_clone_0,"ax",@progbits
	.align	128
        .global         triton_poi_fused_clone_0
        .type           triton_poi_fused_clone_0,@function
        .size           triton_poi_fused_clone_0,(.L_x_3 - triton_poi_fused_clone_0)
        .other          triton_poi_fused_clone_0,@"STO_CUDA_ENTRY STV_DEFAULT"
triton_poi_fused_clone_0:
.text.triton_poi_fused_clone_0:
[----:B------:R-:W0:Y:S02]  /*0000*/  LDC R1, c[0x0][0x28] ;  /* 0x00000a00ff017b82 */ /* 0x000e240000000800 */
[----:B------:R-:W1:Y:S01]  /*0010*/  S2R R0, SR_TID.X ;  /* 0x0000000000007919 */ /* 0x000e620000002100 */
[----:B------:R-:W2:Y:S01]  /*0020*/  LDC.64 R2, c[0x0][0x210] ;  /* 0x00008400ff027b82 */ /* 0x000ea20000000a00 */
[----:B------:R-:W-:Y:S01]  /*0030*/  ULDC.64 UR4, c[0x0][0x208] ;  /* 0x0000820000047ab9 */ /* 0x000fe20000000a00 */
[----:B------:R-:W-:Y:S01]  /*0040*/  BSSY B0, `(.L_x_0) ;  /* 0x000001e000007945 */ /* 0x000fe20003800000 */
[----:B------:R-:W3:Y:S01]  /*0050*/  S2R R7, SR_CTAID.X ;  /* 0x0000000000077919 */ /* 0x000ee20000002500 */
[----:B-1----:R-:W-:Y:S01]  /*0060*/  IMAD.SHL.U32 R0, R0, 0x2, RZ ;  /* 0x0000000200007824 */ /* 0x002fe200078e00ff */
[----:B---3--:R-:W-:-:S04]  /*0070*/  SHF.R.S32.HI R6, RZ, 0x17, R7 ;  /* 0x00000017ff067819 */ /* 0x008fc80000011407 */
[----:B------:R-:W-:Y:S02]  /*0080*/  LOP3.LUT R0, R0, 0xfe, RZ, 0xc0, !PT ;  /* 0x000000fe00007812 */ /* 0x000fe400078ec0ff */
[----:B------:R-:W-:-:S03]  /*0090*/  SGXT R6, R6, 0x1 ;  /* 0x000000010606781a */ /* 0x000fc60000000200 */
[----:B------:R-:W-:-:S05]  /*00a0*/  IMAD R7, R7, 0x100, R0 ;  /* 0x0000010007077824 */ /* 0x000fca00078e0200 */
[CC--:B------:R-:W-:Y:S02]  /*00b0*/  LEA.HI R4, R6.reuse, R7.reuse, RZ, 0x4 ;  /* 0x0000000706047211 */ /* 0x0c0fe400078f20ff */
[CC--:B------:R-:W-:Y:S02]  /*00c0*/  LEA.HI R0, R6.reuse, R7.reuse, RZ, 0x2 ;  /* 0x0000000706007211 */ /* 0x0c0fe400078f10ff */
[----:B------:R-:W-:Y:S02]  /*00d0*/  SHF.R.S32.HI R8, RZ, 0x4, R4 ;  /* 0x00000004ff087819 */ /* 0x000fe40000011404 */
[----:B------:R-:W1:Y:S01]  /*00e0*/  LDC.64 R4, c[0x0][0x218] ;  /* 0x00008600ff047b82 */ /* 0x000e620000000a00 */
[----:B------:R-:W-:Y:S02]  /*00f0*/  LEA.HI R6, R6, R7, RZ, 0x6 ;  /* 0x0000000706067211 */ /* 0x000fe400078f30ff */
[----:B------:R-:W-:Y:S02]  /*0100*/  SHF.R.S32.HI R9, RZ, 0x2, R0 ;  /* 0x00000002ff097819 */ /* 0x000fe40000011400 */
[----:B------:R-:W-:-:S02]  /*0110*/  LEA.HI R10, R8, R8, RZ, 0x2 ;  /* 0x00000008080a7211 */ /* 0x000fc400078f10ff */
[----:B------:R-:W-:Y:S02]  /*0120*/  LOP3.LUT R12, R6, 0xffffffc0, RZ, 0xc0, !PT ;  /* 0xffffffc0060c7812 */ /* 0x000fe400078ec0ff */
[----:B------:R-:W-:Y:S02]  /*0130*/  LOP3.LUT R0, R0, 0xfffffffc, RZ, 0xc0, !PT ;  /* 0xfffffffc00007812 */ /* 0x000fe400078ec0ff */
[----:B------:R-:W-:Y:S02]  /*0140*/  LEA.HI R6, R9, R9, RZ, 0x2 ;  /* 0x0000000909067211 */ /* 0x000fe400078f10ff */
[----:B------:R-:W-:Y:S02]  /*0150*/  LOP3.LUT R11, R10, 0x3ffffffc, RZ, 0xc0, !PT ;  /* 0x3ffffffc0a0b7812 */ /* 0x000fe400078ec0ff */
[----:B------:R-:W-:Y:S02]  /*0160*/  ISETP.GE.AND P0, PT, R7, 0x100, PT ;  /* 0x000001000700780c */ /* 0x000fe40003f06270 */
[----:B------:R-:W-:Y:S01]  /*0170*/  IADD3 R0, R12, R7, -R0 ;  /* 0x000000070c007210 */ /* 0x000fe20007ffe800 */
[----:B------:R-:W-:Y:S01]  /*0180*/  IMAD.IADD R11, R8, 0x1, -R11 ;  /* 0x00000001080b7824 */ /* 0x000fe200078e0a0b */
[----:B------:R-:W-:-:S03]  /*0190*/  LOP3.LUT R6, R6, 0xffffffc, RZ, 0xc0, !PT ;  /* 0x0ffffffc06067812 */ /* 0x000fc600078ec0ff */
[----:B------:R-:W-:Y:S02]  /*01a0*/  IMAD R11, R11, 0x4, R0 ;  /* 0x000000040b0b7824 */ /* 0x000fe400078e0200 */
[----:B------:R-:W-:Y:S02]  /*01b0*/  IMAD.IADD R6, R9, 0x1, -R6 ;  /* 0x0000000109067824 */ /* 0x000fe400078e0a06 */
[----:B-1----:R-:W-:-:S04]  /*01c0*/  IMAD.WIDE R4, R7, 0x4, R4 ;  /* 0x0000000407047825 */ /* 0x002fc800078e0204 */
[----:B------:R-:W-:Y:S01]  /*01d0*/  IMAD R11, R6, 0x10, R11 ;  /* 0x00000010060b7824 */ /* 0x000fe200078e020b */
[----:B------:R-:W-:-:S03]  /*01e0*/  CS2R R6, SRZ ;  /* 0x0000000000067805 */ /* 0x000fc6000001ff00 */
[----:B--2---:R-:W-:Y:S01]  /*01f0*/  IMAD.WIDE R2, R11, 0x4, R2 ;  /* 0x000000040b027825 */ /* 0x004fe200078e0202 */
[----:B------:R-:W-:Y:S06]  /*0200*/  @P0 BRA `(.L_x_1) ;  /* 0x0000000000040947 */ /* 0x000fec0003800000 */
[----:B------:R1:W5:Y:S02]  /*0210*/  LDG.E.64 R6, desc[UR4][R2.64] ;  /* 0x0000000402067981 */ /* 0x000364000c1e1b00 */
.L_x_1:
[----:B------:R-:W-:Y:S05]  /*0220*/  BSYNC B0 ;  /* 0x0000000000007941 */ /* 0x000fea0003800000 */
.L_x_0:
[----:B------:R-:W-:Y:S05]  /*0230*/  @P0 EXIT ;  /* 0x000000000000094d */ /* 0x000fea0003800000 */
[----:B-----5:R-:W-:Y:S01]  /*0240*/  FMUL R6, R6, 0.5 ;  /* 0x3f00000006067820 */ /* 0x020fe20000400000 */
[----:B------:R-:W-:-:S05]  /*0250*/  FMUL R7, R7, 0.5 ;  /* 0x3f00000007077820 */ /* 0x000fca0000400000 */
[----:B------:R-:W-:Y:S01]  /*0260*/  STG.E.64 desc[UR4][R4.64], R6 ;  /* 0x0000000604007986 */ /* 0x000fe2000c101b04 */
[----:B------:R-:W-:Y:S05]  /*0270*/  EXIT ;  /* 0x000000000000794d */ /* 0x000fea0003800000 */
.L_x_2:
[----:B------:R-:W-:-:S00]  /*0280*/  BRA `(.L_x_2) ;  /* 0xfffffffc00fc7947 */ /* 0x000fc0000383ffff */
[----:B------:R-:W-:-:S00]  /*0290*/  NOP ;  /* 0x0000000000007918 */ /* 0x000fc00000000000 */
        /* <DEDUP_REMOVED lines=14> */
.L_x_3:


//--------------------- .nv.constant0.triton_poi_fused_clone_0 --------------------------
	.section	.nv.constant0.triton_poi_fused_clone_0,"a",@progbits
	.sectionflags	@""
	.align	4
.nv.constant0.triton_poi_fused_clone_0:
	.zero		548
